//
// Generated by NVIDIA NVVM Compiler
//
// Compiler Build ID: CL-36424714
// Cuda compilation tools, release 13.0, V13.0.88
// Based on NVVM 20.0.0
//

.version 9.0
.target sm_100
.address_size 64

	// .globl	_Z3addiPfS_
.extern .func  (.param .b32 func_retval0) vprintf
(
	.param .b64 vprintf_param_0,
	.param .b64 vprintf_param_1
)
;
.global .align 1 .b8 $str[19] = {109, 97, 116, 114, 105, 120, 32, 111, 110, 32, 100, 101, 118, 105, 99, 101, 58, 10};
.global .align 1 .b8 $str$1[11] = {40, 37, 102, 44, 32, 37, 102, 41, 32, 32};
.global .align 1 .b8 $str$2[2] = {10};

.visible .entry _Z3addiPfS_(
	.param .u32 _Z3addiPfS__param_0,
	.param .u64 .ptr .align 1 _Z3addiPfS__param_1,
	.param .u64 .ptr .align 1 _Z3addiPfS__param_2
)
{
	.reg .pred 	%p<10>;
	.reg .b32 	%r<23>;
	.reg .b32 	%f<88>;
	.reg .b64 	%rd<28>;

	ld.param.u32 	%r16, [_Z3addiPfS__param_0];
	ld.param.u64 	%rd15, [_Z3addiPfS__param_1];
	ld.param.u64 	%rd16, [_Z3addiPfS__param_2];
	cvta.to.global.u64 	%rd1, %rd16;
	cvta.to.global.u64 	%rd2, %rd15;
	setp.lt.s32 	%p1, %r16, 1;
	@%p1 bra 	$L__BB0_13;
	and.b32  	%r1, %r16, 15;
	setp.lt.u32 	%p2, %r16, 16;
	mov.b32 	%r20, 0;
	@%p2 bra 	$L__BB0_4;
	and.b32  	%r20, %r16, 2147483632;
	neg.s32 	%r18, %r20;
	add.s64 	%rd25, %rd2, 32;
	add.s64 	%rd24, %rd1, 32;
$L__BB0_3:
	.pragma "nounroll";
	ld.global.f32 	%f1, [%rd25+-32];
	ld.global.f32 	%f2, [%rd24+-32];
	add.f32 	%f3, %f1, %f2;
	st.global.f32 	[%rd24+-32], %f3;
	ld.global.f32 	%f4, [%rd25+-28];
	ld.global.f32 	%f5, [%rd24+-28];
	add.f32 	%f6, %f4, %f5;
	st.global.f32 	[%rd24+-28], %f6;
	ld.global.f32 	%f7, [%rd25+-24];
	ld.global.f32 	%f8, [%rd24+-24];
	add.f32 	%f9, %f7, %f8;
	st.global.f32 	[%rd24+-24], %f9;
	ld.global.f32 	%f10, [%rd25+-20];
	ld.global.f32 	%f11, [%rd24+-20];
	add.f32 	%f12, %f10, %f11;
	st.global.f32 	[%rd24+-20], %f12;
	ld.global.f32 	%f13, [%rd25+-16];
	ld.global.f32 	%f14, [%rd24+-16];
	add.f32 	%f15, %f13, %f14;
	st.global.f32 	[%rd24+-16], %f15;
	ld.global.f32 	%f16, [%rd25+-12];
	ld.global.f32 	%f17, [%rd24+-12];
	add.f32 	%f18, %f16, %f17;
	st.global.f32 	[%rd24+-12], %f18;
	ld.global.f32 	%f19, [%rd25+-8];
	ld.global.f32 	%f20, [%rd24+-8];
	add.f32 	%f21, %f19, %f20;
	st.global.f32 	[%rd24+-8], %f21;
	ld.global.f32 	%f22, [%rd25+-4];
	ld.global.f32 	%f23, [%rd24+-4];
	add.f32 	%f24, %f22, %f23;
	st.global.f32 	[%rd24+-4], %f24;
	ld.global.f32 	%f25, [%rd25];
	ld.global.f32 	%f26, [%rd24];
	add.f32 	%f27, %f25, %f26;
	st.global.f32 	[%rd24], %f27;
	ld.global.f32 	%f28, [%rd25+4];
	ld.global.f32 	%f29, [%rd24+4];
	add.f32 	%f30, %f28, %f29;
	st.global.f32 	[%rd24+4], %f30;
	ld.global.f32 	%f31, [%rd25+8];
	ld.global.f32 	%f32, [%rd24+8];
	add.f32 	%f33, %f31, %f32;
	st.global.f32 	[%rd24+8], %f33;
	ld.global.f32 	%f34, [%rd25+12];
	ld.global.f32 	%f35, [%rd24+12];
	add.f32 	%f36, %f34, %f35;
	st.global.f32 	[%rd24+12], %f36;
	ld.global.f32 	%f37, [%rd25+16];
	ld.global.f32 	%f38, [%rd24+16];
	add.f32 	%f39, %f37, %f38;
	st.global.f32 	[%rd24+16], %f39;
	ld.global.f32 	%f40, [%rd25+20];
	ld.global.f32 	%f41, [%rd24+20];
	add.f32 	%f42, %f40, %f41;
	st.global.f32 	[%rd24+20], %f42;
	ld.global.f32 	%f43, [%rd25+24];
	ld.global.f32 	%f44, [%rd24+24];
	add.f32 	%f45, %f43, %f44;
	st.global.f32 	[%rd24+24], %f45;
	ld.global.f32 	%f46, [%rd25+28];
	ld.global.f32 	%f47, [%rd24+28];
	add.f32 	%f48, %f46, %f47;
	st.global.f32 	[%rd24+28], %f48;
	add.s32 	%r18, %r18, 16;
	add.s64 	%rd25, %rd25, 64;
	add.s64 	%rd24, %rd24, 64;
	setp.ne.s32 	%p3, %r18, 0;
	@%p3 bra 	$L__BB0_3;
$L__BB0_4:
	setp.eq.s32 	%p4, %r1, 0;
	@%p4 bra 	$L__BB0_13;
	and.b32  	%r7, %r16, 7;
	setp.lt.u32 	%p5, %r1, 8;
	@%p5 bra 	$L__BB0_7;
	mul.wide.u32 	%rd17, %r20, 4;
	add.s64 	%rd18, %rd2, %rd17;
	ld.global.f32 	%f49, [%rd18];
	add.s64 	%rd19, %rd1, %rd17;
	ld.global.f32 	%f50, [%rd19];
	add.f32 	%f51, %f49, %f50;
	st.global.f32 	[%rd19], %f51;
	ld.global.f32 	%f52, [%rd18+4];
	ld.global.f32 	%f53, [%rd19+4];
	add.f32 	%f54, %f52, %f53;
	st.global.f32 	[%rd19+4], %f54;
	ld.global.f32 	%f55, [%rd18+8];
	ld.global.f32 	%f56, [%rd19+8];
	add.f32 	%f57, %f55, %f56;
	st.global.f32 	[%rd19+8], %f57;
	ld.global.f32 	%f58, [%rd18+12];
	ld.global.f32 	%f59, [%rd19+12];
	add.f32 	%f60, %f58, %f59;
	st.global.f32 	[%rd19+12], %f60;
	ld.global.f32 	%f61, [%rd18+16];
	ld.global.f32 	%f62, [%rd19+16];
	add.f32 	%f63, %f61, %f62;
	st.global.f32 	[%rd19+16], %f63;
	ld.global.f32 	%f64, [%rd18+20];
	ld.global.f32 	%f65, [%rd19+20];
	add.f32 	%f66, %f64, %f65;
	st.global.f32 	[%rd19+20], %f66;
	ld.global.f32 	%f67, [%rd18+24];
	ld.global.f32 	%f68, [%rd19+24];
	add.f32 	%f69, %f67, %f68;
	st.global.f32 	[%rd19+24], %f69;
	ld.global.f32 	%f70, [%rd18+28];
	ld.global.f32 	%f71, [%rd19+28];
	add.f32 	%f72, %f70, %f71;
	st.global.f32 	[%rd19+28], %f72;
	add.s32 	%r20, %r20, 8;
$L__BB0_7:
	setp.eq.s32 	%p6, %r7, 0;
	@%p6 bra 	$L__BB0_13;
	and.b32  	%r10, %r16, 3;
	setp.lt.u32 	%p7, %r7, 4;
	@%p7 bra 	$L__BB0_10;
	mul.wide.u32 	%rd20, %r20, 4;
	add.s64 	%rd21, %rd2, %rd20;
	ld.global.f32 	%f73, [%rd21];
	add.s64 	%rd22, %rd1, %rd20;
	ld.global.f32 	%f74, [%rd22];
	add.f32 	%f75, %f73, %f74;
	st.global.f32 	[%rd22], %f75;
	ld.global.f32 	%f76, [%rd21+4];
	ld.global.f32 	%f77, [%rd22+4];
	add.f32 	%f78, %f76, %f77;
	st.global.f32 	[%rd22+4], %f78;
	ld.global.f32 	%f79, [%rd21+8];
	ld.global.f32 	%f80, [%rd22+8];
	add.f32 	%f81, %f79, %f80;
	st.global.f32 	[%rd22+8], %f81;
	ld.global.f32 	%f82, [%rd21+12];
	ld.global.f32 	%f83, [%rd22+12];
	add.f32 	%f84, %f82, %f83;
	st.global.f32 	[%rd22+12], %f84;
	add.s32 	%r20, %r20, 4;
$L__BB0_10:
	setp.eq.s32 	%p8, %r10, 0;
	@%p8 bra 	$L__BB0_13;
	mul.wide.u32 	%rd23, %r20, 4;
	add.s64 	%rd27, %rd1, %rd23;
	add.s64 	%rd26, %rd2, %rd23;
	neg.s32 	%r22, %r10;
$L__BB0_12:
	.pragma "nounroll";
	ld.global.f32 	%f85, [%rd26];
	ld.global.f32 	%f86, [%rd27];
	add.f32 	%f87, %f85, %f86;
	st.global.f32 	[%rd27], %f87;
	add.s64 	%rd27, %rd27, 4;
	add.s64 	%rd26, %rd26, 4;
	add.s32 	%r22, %r22, 1;
	setp.ne.s32 	%p9, %r22, 0;
	@%p9 bra 	$L__BB0_12;
$L__BB0_13:
	ret;

}
	// .globl	_Z19print_device_matrixPP6float2
.visible .entry _Z19print_device_matrixPP6float2(
	.param .u64 .ptr .align 1 _Z19print_device_matrixPP6float2_param_0
)
{
	.local .align 16 .b8 	__local_depot1[16];
	.reg .b64 	%SP;
	.reg .b64 	%SPL;
	.reg .b32 	%r<23>;
	.reg .b32 	%f<17>;
	.reg .b64 	%rd<19>;
	.reg .b64 	%fd<17>;

	mov.u64 	%SPL, __local_depot1;
	cvta.local.u64 	%SP, %SPL;
	ld.param.u64 	%rd1, [_Z19print_device_matrixPP6float2_param_0];
	cvta.to.global.u64 	%rd2, %rd1;
	add.u64 	%rd3, %SP, 0;
	add.u64 	%rd4, %SPL, 0;
	mov.u64 	%rd5, $str;
	cvta.global.u64 	%rd6, %rd5;
	{ // callseq 0, 0
	.param .b64 param0;
	st.param.b64 	[param0], %rd6;
	.param .b64 param1;
	st.param.b64 	[param1], 0;
	.param .b32 retval0;
	call.uni (retval0), 
	vprintf, 
	(
	param0, 
	param1
	);
	ld.param.b32 	%r1, [retval0];
	} // callseq 0
	ld.global.u64 	%rd7, [%rd2];
	ld.v2.f32 	{%f1, %f2}, [%rd7];
	cvt.f64.f32 	%fd1, %f1;
	cvt.f64.f32 	%fd2, %f2;
	st.local.v2.f64 	[%rd4], {%fd1, %fd2};
	mov.u64 	%rd8, $str$1;
	cvta.global.u64 	%rd9, %rd8;
	{ // callseq 1, 0
	.param .b64 param0;
	st.param.b64 	[param0], %rd9;
	.param .b64 param1;
	st.param.b64 	[param1], %rd3;
	.param .b32 retval0;
	call.uni (retval0), 
	vprintf, 
	(
	param0, 
	param1
	);
	ld.param.b32 	%r3, [retval0];
	} // callseq 1
	ld.global.u64 	%rd10, [%rd2];
	ld.v2.f32 	{%f3, %f4}, [%rd10+8];
	cvt.f64.f32 	%fd3, %f3;
	cvt.f64.f32 	%fd4, %f4;
	st.local.v2.f64 	[%rd4], {%fd3, %fd4};
	{ // callseq 2, 0
	.param .b64 param0;
	st.param.b64 	[param0], %rd9;
	.param .b64 param1;
	st.param.b64 	[param1], %rd3;
	.param .b32 retval0;
	call.uni (retval0), 
	vprintf, 
	(
	param0, 
	param1
	);
	ld.param.b32 	%r5, [retval0];
	} // callseq 2
	ld.global.u64 	%rd11, [%rd2];
	ld.v2.f32 	{%f5, %f6}, [%rd11+16];
	cvt.f64.f32 	%fd5, %f5;
	cvt.f64.f32 	%fd6, %f6;
	st.local.v2.f64 	[%rd4], {%fd5, %fd6};
	{ // callseq 3, 0
	.param .b64 param0;
	st.param.b64 	[param0], %rd9;
	.param .b64 param1;
	st.param.b64 	[param1], %rd3;
	.param .b32 retval0;
	call.uni (retval0), 
	vprintf, 
	(
	param0, 
	param1
	);
	ld.param.b32 	%r7, [retval0];
	} // callseq 3
	ld.global.u64 	%rd12, [%rd2];
	ld.v2.f32 	{%f7, %f8}, [%rd12+24];
	cvt.f64.f32 	%fd7, %f7;
	cvt.f64.f32 	%fd8, %f8;
	st.local.v2.f64 	[%rd4], {%fd7, %fd8};
	{ // callseq 4, 0
	.param .b64 param0;
	st.param.b64 	[param0], %rd9;
	.param .b64 param1;
	st.param.b64 	[param1], %rd3;
	.param .b32 retval0;
	call.uni (retval0), 
	vprintf, 
	(
	param0, 
	param1
	);
	ld.param.b32 	%r9, [retval0];
	} // callseq 4
	mov.u64 	%rd13, $str$2;
	cvta.global.u64 	%rd14, %rd13;
	{ // callseq 5, 0
	.param .b64 param0;
	st.param.b64 	[param0], %rd14;
	.param .b64 param1;
	st.param.b64 	[param1], 0;
	.param .b32 retval0;
	call.uni (retval0), 
	vprintf, 
	(
	param0, 
	param1
	);
	ld.param.b32 	%r11, [retval0];
	} // callseq 5
	ld.global.u64 	%rd15, [%rd2+8];
	ld.v2.f32 	{%f9, %f10}, [%rd15];
	cvt.f64.f32 	%fd9, %f9;
	cvt.f64.f32 	%fd10, %f10;
	st.local.v2.f64 	[%rd4], {%fd9, %fd10};
	{ // callseq 6, 0
	.param .b64 param0;
	st.param.b64 	[param0], %rd9;
	.param .b64 param1;
	st.param.b64 	[param1], %rd3;
	.param .b32 retval0;
	call.uni (retval0), 
	vprintf, 
	(
	param0, 
	param1
	);
	ld.param.b32 	%r13, [retval0];
	} // callseq 6
	ld.global.u64 	%rd16, [%rd2+8];
	ld.v2.f32 	{%f11, %f12}, [%rd16+8];
	cvt.f64.f32 	%fd11, %f11;
	cvt.f64.f32 	%fd12, %f12;
	st.local.v2.f64 	[%rd4], {%fd11, %fd12};
	{ // callseq 7, 0
	.param .b64 param0;
	st.param.b64 	[param0], %rd9;
	.param .b64 param1;
	st.param.b64 	[param1], %rd3;
	.param .b32 retval0;
	call.uni (retval0), 
	vprintf, 
	(
	param0, 
	param1
	);
	ld.param.b32 	%r15, [retval0];
	} // callseq 7
	ld.global.u64 	%rd17, [%rd2+8];
	ld.v2.f32 	{%f13, %f14}, [%rd17+16];
	cvt.f64.f32 	%fd13, %f13;
	cvt.f64.f32 	%fd14, %f14;
	st.local.v2.f64 	[%rd4], {%fd13, %fd14};
	{ // callseq 8, 0
	.param .b64 param0;
	st.param.b64 	[param0], %rd9;
	.param .b64 param1;
	st.param.b64 	[param1], %rd3;
	.param .b32 retval0;
	call.uni (retval0), 
	vprintf, 
	(
	param0, 
	param1
	);
	ld.param.b32 	%r17, [retval0];
	} // callseq 8
	ld.global.u64 	%rd18, [%rd2+8];
	ld.v2.f32 	{%f15, %f16}, [%rd18+24];
	cvt.f64.f32 	%fd15, %f15;
	cvt.f64.f32 	%fd16, %f16;
	st.local.v2.f64 	[%rd4], {%fd15, %fd16};
	{ // callseq 9, 0
	.param .b64 param0;
	st.param.b64 	[param0], %rd9;
	.param .b64 param1;
	st.param.b64 	[param1], %rd3;
	.param .b32 retval0;
	call.uni (retval0), 
	vprintf, 
	(
	param0, 
	param1
	);
	ld.param.b32 	%r19, [retval0];
	} // callseq 9
	{ // callseq 10, 0
	.param .b64 param0;
	st.param.b64 	[param0], %rd14;
	.param .b64 param1;
	st.param.b64 	[param1], 0;
	.param .b32 retval0;
	call.uni (retval0), 
	vprintf, 
	(
	param0, 
	param1
	);
	ld.param.b32 	%r21, [retval0];
	} // callseq 10
	ret;

}


// ===== COMPILED SASS (sm_100) =====

	.target	sm_100

	.elftype	@"ET_EXEC"


//--------------------- .note.nv.tkinfo           --------------------------
	.section	.note.nv.tkinfo,"",@"SHT_NOTE"
	.sectionflags	@"SHF_NOTE_NV_TKINFO"
	.tkinfo
        /*0018*/ 	.word	0x00000002
        /*0030*/ 	.string	""
        /*0030*/ 	.string	"ptxas"
        /*0030*/ 	.string	"Cuda compilation tools, release 13.0, V13.0.88"
        /*0030*/ 	.string	"Build cuda_13.0.r13.0/compiler.36424714_0"
        /*0030*/ 	.string	"-arch sm_100 -m 64 "



//--------------------- .note.nv.cuinfo           --------------------------
	.section	.note.nv.cuinfo,"",@"SHT_NOTE"
	.sectionflags	@"SHF_NOTE_NV_CUINFO"
        /*0018*/ 	.short	0x0002
        /*001a*/ 	.short	0x0064
        /*001c*/ 	.short	0x0082
	.zero		2


//--------------------- .nv.info                  --------------------------
	.section	.nv.info,"",@"SHT_CUDA_INFO"
	.align	4


	//----- nvinfo : EIATTR_REGCOUNT
	.align		4
        /*0000*/ 	.byte	0x04, 0x2f
        /*0002*/ 	.short	(.L_4 - .L_3)
	.align		4
.L_3:
        /*0004*/ 	.word	index@(_Z3addiPfS_)
        /*0008*/ 	.word	0x00000012


	//----- nvinfo : EIATTR_FRAME_SIZE
	.align		4
.L_4:
        /*000c*/ 	.byte	0x04, 0x11
        /*000e*/ 	.short	(.L_6 - .L_5)
	.align		4
.L_5:
        /*0010*/ 	.word	index@(_Z3addiPfS_)
        /*0014*/ 	.word	0x00000000


	//----- nvinfo : EIATTR_REGCOUNT
	.align		4
.L_6:
        /*0018*/ 	.byte	0x04, 0x2f
        /*001a*/ 	.short	(.L_8 - .L_7)
	.align		4
.L_7:
        /*001c*/ 	.word	index@(_Z19print_device_matrixPP6float2)
        /*0020*/ 	.word	0x00000018


	//----- nvinfo : EIATTR_FRAME_SIZE
	.align		4
.L_8:
        /*0024*/ 	.byte	0x04, 0x11
        /*0026*/ 	.short	(.L_10 - .L_9)
	.align		4
.L_9:
        /*0028*/ 	.word	index@(_Z19print_device_matrixPP6float2)
        /*002c*/ 	.word	0x00000010


	//----- nvinfo : EIATTR_MIN_STACK_SIZE
	.align		4
.L_10:
        /*0030*/ 	.byte	0x04, 0x12
        /*0032*/ 	.short	(.L_12 - .L_11)
	.align		4
.L_11:
        /*0034*/ 	.word	index@(_Z19print_device_matrixPP6float2)
        /*0038*/ 	.word	0x00000010


	//----- nvinfo : EIATTR_MIN_STACK_SIZE
	.align		4
.L_12:
        /*003c*/ 	.byte	0x04, 0x12
        /*003e*/ 	.short	(.L_14 - .L_13)
	.align		4
.L_13:
        /*0040*/ 	.word	index@(_Z3addiPfS_)
        /*0044*/ 	.word	0x00000000
.L_14:


//--------------------- .nv.compat                --------------------------
	.section	.nv.compat,"",@"SHT_CUDA_COMPAT_INFO"
	.align	4
        /*0000*/ 	.byte	0x02, 0x09, 0x00, 0x00, 0x02, 0x02, 0x01, 0x00, 0x02, 0x05, 0x05, 0x00, 0x03, 0x07, 0x01, 0x01
        /*0010*/ 	.byte	0x02, 0x03, 0x00, 0x00, 0x02, 0x06, 0x01, 0x00, 0x04, 0x0b, 0x08, 0x00, 0x09, 0x00, 0x00, 0x00
        /*0020*/ 	.byte	0x00, 0x00, 0x00, 0x00


//--------------------- .nv.info._Z19print_device_matrixPP6float2 --------------------------
	.section	.nv.info._Z19print_device_matrixPP6float2,"",@"SHT_CUDA_INFO"
	.sectionflags	@""
	.align	4


	//----- nvinfo : EIATTR_CUDA_API_VERSION
	.align		4
        /*0000*/ 	.byte	0x04, 0x37
        /*0002*/ 	.short	(.L_16 - .L_15)
.L_15:
        /*0004*/ 	.word	0x00000082


	//----- nvinfo : EIATTR_KPARAM_INFO
	.align		4
.L_16:
        /*0008*/ 	.byte	0x04, 0x17
        /*000a*/ 	.short	(.L_18 - .L_17)
.L_17:
        /*000c*/ 	.word	0x00000000
        /*0010*/ 	.short	0x0000
        /*0012*/ 	.short	0x0000
        /*0014*/ 	.byte	0x00, 0xf5, 0x21, 0x00


	//----- nvinfo : EIATTR_SPARSE_MMA_MASK
	.align		4
.L_18:
        /*0018*/ 	.byte	0x03, 0x50
        /*001a*/ 	.short	0x0000


	//----- nvinfo : EIATTR_MAXREG_COUNT
	.align		4
        /*001c*/ 	.byte	0x03, 0x1b
        /*001e*/ 	.short	0x00ff


	//----- nvinfo : EIATTR_EXTERNS
	.align		4
        /*0020*/ 	.byte	0x04, 0x0f
        /*0022*/ 	.short	(.L_20 - .L_19)


	//   ....[0]....
	.align		4
.L_19:
        /*0024*/ 	.word	index@(vprintf)


	//----- nvinfo : EIATTR_MERCURY_ISA_VERSION
	.align		4
.L_20:
        /*0028*/ 	.byte	0x03, 0x5f
        /*002a*/ 	.short	0x0101


	//----- nvinfo : EIATTR_VRC_CTA_INIT_COUNT
	.align		4
        /*002c*/ 	.byte	0x02, 0x4a
	.zero		1
	.zero		1


	//----- nvinfo : EIATTR_SYSCALL_OFFSETS
	.align		4
        /*0030*/ 	.byte	0x04, 0x46
        /*0032*/ 	.short	(.L_22 - .L_21)


	//   ....[0]....
.L_21:
        /*0034*/ 	.word	0x000000e0


	//   ....[1]....
        /*0038*/ 	.word	0x000001c0


	//   ....[2]....
        /*003c*/ 	.word	0x000002a0


	//   ....[3]....
        /*0040*/ 	.word	0x00000380


	//   ....[4]....
        /*0044*/ 	.word	0x00000460


	//   ....[5]....
        /*0048*/ 	.word	0x000004d0


	//   ....[6]....
        /*004c*/ 	.word	0x000005b0


	//   ....[7]....
        /*0050*/ 	.word	0x00000690


	//   ....[8]....
        /*0054*/ 	.word	0x00000770


	//   ....[9]....
        /*0058*/ 	.word	0x00000850


	//   ....[10]....
        /*005c*/ 	.word	0x000008c0


	//----- nvinfo : EIATTR_EXIT_INSTR_OFFSETS
	.align		4
.L_22:
        /*0060*/ 	.byte	0x04, 0x1c
        /*0062*/ 	.short	(.L_24 - .L_23)


	//   ....[0]....
.L_23:
        /*0064*/ 	.word	0x000008d0


	//----- nvinfo : EIATTR_CBANK_PARAM_SIZE
	.align		4
.L_24:
        /*0068*/ 	.byte	0x03, 0x19
        /*006a*/ 	.short	0x0008


	//----- nvinfo : EIATTR_PARAM_CBANK
	.align		4
        /*006c*/ 	.byte	0x04, 0x0a
        /*006e*/ 	.short	(.L_26 - .L_25)
	.align		4
.L_25:
        /*0070*/ 	.word	index@(.nv.constant0._Z19print_device_matrixPP6float2)
        /*0074*/ 	.short	0x0380
        /*0076*/ 	.short	0x0008


	//----- nvinfo : EIATTR_SW_WAR
	.align		4
.L_26:
        /*0078*/ 	.byte	0x04, 0x36
        /*007a*/ 	.short	(.L_28 - .L_27)
.L_27:
        /*007c*/ 	.word	0x00000008
.L_28:


//--------------------- .nv.info._Z3addiPfS_      --------------------------
	.section	.nv.info._Z3addiPfS_,"",@"SHT_CUDA_INFO"
	.sectionflags	@""
	.align	4


	//----- nvinfo : EIATTR_CUDA_API_VERSION
	.align		4
        /*0000*/ 	.byte	0x04, 0x37
        /*0002*/ 	.short	(.L_30 - .L_29)
.L_29:
        /*0004*/ 	.word	0x00000082


	//----- nvinfo : EIATTR_KPARAM_INFO
	.align		4
.L_30:
        /*0008*/ 	.byte	0x04, 0x17
        /*000a*/ 	.short	(.L_32 - .L_31)
.L_31:
        /*000c*/ 	.word	0x00000000
        /*0010*/ 	.short	0x0002
        /*0012*/ 	.short	0x0010
        /*0014*/ 	.byte	0x00, 0xf5, 0x21, 0x00


	//----- nvinfo : EIATTR_KPARAM_INFO
	.align		4
.L_32:
        /*0018*/ 	.byte	0x04, 0x17
        /*001a*/ 	.short	(.L_34 - .L_33)
.L_33:
        /*001c*/ 	.word	0x00000000
        /*0020*/ 	.short	0x0001
        /*0022*/ 	.short	0x0008
        /*0024*/ 	.byte	0x00, 0xf5, 0x21, 0x00


	//----- nvinfo : EIATTR_KPARAM_INFO
	.align		4
.L_34:
        /*0028*/ 	.byte	0x04, 0x17
        /*002a*/ 	.short	(.L_36 - .L_35)
.L_35:
        /*002c*/ 	.word	0x00000000
        /*0030*/ 	.short	0x0000
        /*0032*/ 	.short	0x0000
        /*0034*/ 	.byte	0x00, 0xf0, 0x11, 0x00


	//----- nvinfo : EIATTR_SPARSE_MMA_MASK
	.align		4
.L_36:
        /*0038*/ 	.byte	0x03, 0x50
        /*003a*/ 	.short	0x0000


	//----- nvinfo : EIATTR_MAXREG_COUNT
	.align		4
        /*003c*/ 	.byte	0x03, 0x1b
        /*003e*/ 	.short	0x00ff


	//----- nvinfo : EIATTR_MERCURY_ISA_VERSION
	.align		4
        /*0040*/ 	.byte	0x03, 0x5f
        /*0042*/ 	.short	0x0101


	//----- nvinfo : EIATTR_VRC_CTA_INIT_COUNT
	.align		4
        /*0044*/ 	.byte	0x02, 0x4a
	.zero		1
	.zero		1


	//----- nvinfo : EIATTR_EXIT_INSTR_OFFSETS
	.align		4
        /*0048*/ 	.byte	0x04, 0x1c
        /*004a*/ 	.short	(.L_38 - .L_37)


	//   ....[0]....
.L_37:
        /*004c*/ 	.word	0x00000030


	//   ....[1]....
        /*0050*/ 	.word	0x00000600


	//   ....[2]....
        /*0054*/ 	.word	0x000008a0


	//   ....[3]....
        /*0058*/ 	.word	0x00000a40


	//   ....[4]....
        /*005c*/ 	.word	0x00000b90


	//----- nvinfo : EIATTR_CBANK_PARAM_SIZE
	.align		4
.L_38:
        /*0060*/ 	.byte	0x03, 0x19
        /*0062*/ 	.short	0x0018


	//----- nvinfo : EIATTR_PARAM_CBANK
	.align		4
        /*0064*/ 	.byte	0x04, 0x0a
        /*0066*/ 	.short	(.L_40 - .L_39)
	.align		4
.L_39:
        /*0068*/ 	.word	index@(.nv.constant0._Z3addiPfS_)
        /*006c*/ 	.short	0x0380
        /*006e*/ 	.short	0x0018


	//----- nvinfo : EIATTR_SW_WAR
	.align		4
.L_40:
        /*0070*/ 	.byte	0x04, 0x36
        /*0072*/ 	.short	(.L_42 - .L_41)
.L_41:
        /*0074*/ 	.word	0x00000008
.L_42:


//--------------------- .nv.callgraph             --------------------------
	.section	.nv.callgraph,"",@"SHT_CUDA_CALLGRAPH"
	.align	4
	.sectionentsize	8
	.align		4
        /*0000*/ 	.word	0x00000000
	.align		4
        /*0004*/ 	.word	0xffffffff
	.align		4
        /*0008*/ 	.word	index@(_Z19print_device_matrixPP6float2)
	.align		4
        /*000c*/ 	.word	index@(vprintf)
	.align		4
        /*0010*/ 	.word	0x00000000
	.align		4
        /*0014*/ 	.word	0xfffffffe
	.align		4
        /*0018*/ 	.word	0x00000000
	.align		4
        /*001c*/ 	.word	0xfffffffd
	.align		4
        /*0020*/ 	.word	0x00000000
	.align		4
        /*0024*/ 	.word	0xfffffffc


//--------------------- .nv.constant4             --------------------------
	.section	.nv.constant4,"a",@progbits
	.align	8
	.align		8
.nv.constant4:
        /*0000*/ 	.dword	vprintf
	.align		8
        /*0008*/ 	.dword	$str
	.align		8
        /*0010*/ 	.dword	$str$1
	.align		8
        /*0018*/ 	.dword	$str$2


//--------------------- .text._Z19print_device_matrixPP6float2 --------------------------
	.section	.text._Z19print_device_matrixPP6float2,"ax",@progbits
	.align	128
        .global         _Z19print_device_matrixPP6float2
        .type           _Z19print_device_matrixPP6float2,@function
        .size           _Z19print_device_matrixPP6float2,(.L_x_18 - _Z19print_device_matrixPP6float2)
        .other          _Z19print_device_matrixPP6float2,@"STO_CUDA_ENTRY STV_DEFAULT"
_Z19print_device_matrixPP6float2:
.text._Z19print_device_matrixPP6float2:
[----:B------:R-:W0:Y:S01]  /*0000*/  LDC R1, c[0x0][0x37c] ;  /* 0x0000df00ff017b82 */ /* 0x000e220000000800 */
[----:B------:R-:W-:Y:S01]  /*0010*/  MOV R2, 0x0 ;  /* 0x0000000000027802 */ /* 0x000fe20000000f00 */
[----:B------:R-:W1:Y:S01]  /*0020*/  LDCU UR4, c[0x0][0x2f8] ;  /* 0x00005f00ff0477ac */ /* 0x000e620008000800 */
[----:B0-----:R-:W-:Y:S01]  /*0030*/  VIADD R1, R1, 0xfffffff0 ;  /* 0xfffffff001017836 */ /* 0x001fe20000000000 */
[----:B------:R-:W-:-:S04]  /*0040*/  CS2R R6, SRZ ;  /* 0x0000000000067805 */ /* 0x000fc8000001ff00 */
[----:B------:R0:W2:Y:S01]  /*0050*/  LDC.64 R8, c[0x4][R2] ;  /* 0x0100000002087b82 */ /* 0x0000a20000000a00 */
[----:B------:R-:W3:Y:S01]  /*0060*/  LDCU.64 UR6, c[0x4][0x8] ;  /* 0x01000100ff0677ac */ /* 0x000ee20008000a00 */
[----:B------:R-:W4:Y:S01]  /*0070*/  LDCU UR5, c[0x0][0x2fc] ;  /* 0x00005f80ff0577ac */ /* 0x000f220008000800 */
[----:B------:R-:W0:Y:S01]  /*0080*/  LDCU.64 UR36, c[0x0][0x358] ;  /* 0x00006b00ff2477ac */ /* 0x000e220008000a00 */
[----:B-1----:R-:W-:Y:S01]  /*0090*/  IADD3 R16, P0, PT, R1, UR4, RZ ;  /* 0x0000000401107c10 */ /* 0x002fe2000ff1e0ff */
[----:B---3--:R-:W-:Y:S02]  /*00a0*/  IMAD.U32 R4, RZ, RZ, UR6 ;  /* 0x00000006ff047e24 */ /* 0x008fe4000f8e00ff */
[----:B------:R-:W-:Y:S01]  /*00b0*/  IMAD.U32 R5, RZ, RZ, UR7 ;  /* 0x00000007ff057e24 */ /* 0x000fe2000f8e00ff */
[----:B0---4-:R-:W-:-:S09]  /*00c0*/  IADD3.X R17, PT, PT, RZ, UR5, RZ, P0, !PT ;  /* 0x00000005ff117c10 */ /* 0x011fd200087fe4ff */
[----:B------:R-:W-:-:S07]  /*00d0*/  LEPC R20, `(.L_x_0) ;  /* 0x000000001014794e */ /* 0x000fce0000000000 */
[----:B--2---:R-:W-:Y:S05]  /*00e0*/  CALL.ABS.NOINC R8 ;  /* 0x0000000008007343 */ /* 0x004fea0003c00000 */
.L_x_0:
[----:B------:R-:W0:Y:S01]  /*00f0*/  LDC.64 R8, c[0x0][0x380] ;  /* 0x0000e000ff087b82 */ /* 0x000e220000000a00 */
[----:B------:R-:W1:Y:S01]  /*0100*/  LDCU.64 UR4, c[0x4][0x10] ;  /* 0x01000200ff0477ac */ /* 0x000e620008000a00 */
[----:B0-----:R-:W2:Y:S04]  /*0110*/  LDG.E.64 R8, desc[UR36][R8.64] ;  /* 0x0000002408087981 */ /* 0x001ea8000c1e1b00 */
[----:B--2---:R-:W2:Y:S02]  /*0120*/  LD.E.64 R10, desc[UR36][R8.64] ;  /* 0x00000024080a7980 */ /* 0x004ea4000c101b00 */
[----:B------:R0:W3:Y:S01]  /*0130*/  LDC.64 R18, c[0x4][R2] ;  /* 0x0100000002127b82 */ /* 0x0000e20000000a00 */
[----:B-1----:R-:W-:Y:S01]  /*0140*/  IMAD.U32 R4, RZ, RZ, UR4 ;  /* 0x00000004ff047e24 */ /* 0x002fe2000f8e00ff */
[----:B------:R-:W-:Y:S01]  /*0150*/  MOV R6, R16 ;  /* 0x0000001000067202 */ /* 0x000fe20000000f00 */
[----:B------:R-:W-:-:S02]  /*0160*/  IMAD.U32 R5, RZ, RZ, UR5 ;  /* 0x00000005ff057e24 */ /* 0x000fc4000f8e00ff */
[----:B------:R-:W-:Y:S01]  /*0170*/  IMAD.MOV.U32 R7, RZ, RZ, R17 ;  /* 0x000000ffff077224 */ /* 0x000fe200078e0011 */
[----:B--2---:R-:W-:Y:S08]  /*0180*/  F2F.F64.F32 R12, R10 ;  /* 0x0000000a000c7310 */ /* 0x004ff00000201800 */
[----:B------:R-:W1:Y:S02]  /*0190*/  F2F.F64.F32 R14, R11 ;  /* 0x0000000b000e7310 */ /* 0x000e640000201800 */
[----:B-1-3--:R0:W-:Y:S02]  /*01a0*/  STL.128 [R1], R12 ;  /* 0x0000000c01007387 */ /* 0x00a1e40000100c00 */
[----:B------:R-:W-:-:S07]  /*01b0*/  LEPC R20, `(.L_x_1) ;  /* 0x000000001014794e */ /* 0x000fce0000000000 */
[----:B0-----:R-:W-:Y:S05]  /*01c0*/  CALL.ABS.NOINC R18 ;  /* 0x0000000012007343 */ /* 0x001fea0003c00000 */
.L_x_1:
[----:B------:R-:W0:Y:S01]  /*01d0*/  LDC.64 R10, c[0x0][0x380] ;  /* 0x0000e000ff0a7b82 */ /* 0x000e220000000a00 */
[----:B------:R-:W1:Y:S01]  /*01e0*/  LDCU.64 UR4, c[0x4][0x10] ;  /* 0x01000200ff0477ac */ /* 0x000e620008000a00 */
[----:B0-----:R-:W2:Y:S04]  /*01f0*/  LDG.E.64 R8, desc[UR36][R10.64] ;  /* 0x000000240a087981 */ /* 0x001ea8000c1e1b00 */
[----:B--2---:R-:W2:Y:S02]  /*0200*/  LD.E.64 R8, desc[UR36][R8.64+0x8] ;  /* 0x0000082408087980 */ /* 0x004ea4000c101b00 */
[----:B------:R0:W3:Y:S01]  /*0210*/  LDC.64 R18, c[0x4][R2] ;  /* 0x0100000002127b82 */ /* 0x0000e20000000a00 */
[----:B-1----:R-:W-:Y:S01]  /*0220*/  IMAD.U32 R4, RZ, RZ, UR4 ;  /* 0x00000004ff047e24 */ /* 0x002fe2000f8e00ff */
[----:B------:R-:W-:Y:S01]  /*0230*/  MOV R5, UR5 ;  /* 0x0000000500057c02 */ /* 0x000fe20008000f00 */
[----:B------:R-:W-:-:S02]  /*0240*/  IMAD.MOV.U32 R6, RZ, RZ, R16 ;  /* 0x000000ffff067224 */ /* 0x000fc400078e0010 */
[----:B------:R-:W-:Y:S01]  /*0250*/  IMAD.MOV.U32 R7, RZ, RZ, R17 ;  /* 0x000000ffff077224 */ /* 0x000fe200078e0011 */
[----:B--2---:R-:W-:Y:S08]  /*0260*/  F2F.F64.F32 R12, R8 ;  /* 0x00000008000c7310 */ /* 0x004ff00000201800 */
[----:B------:R-:W1:Y:S02]  /*0270*/  F2F.F64.F32 R14, R9 ;  /* 0x00000009000e7310 */ /* 0x000e640000201800 */
[----:B-1-3--:R0:W-:Y:S02]  /*0280*/  STL.128 [R1], R12 ;  /* 0x0000000c01007387 */ /* 0x00a1e40000100c00 */
[----:B------:R-:W-:-:S07]  /*0290*/  LEPC R20, `(.L_x_2) ;  /* 0x000000001014794e */ /* 0x000fce0000000000 */
[----:B0-----:R-:W-:Y:S05]  /*02a0*/  CALL.ABS.NOINC R18 ;  /* 0x0000000012007343 */ /* 0x001fea0003c00000 */
.L_x_2:
[----:B------:R-:W0:Y:S01]  /*02b0*/  LDC.64 R10, c[0x0][0x380] ;  /* 0x0000e000ff0a7b82 */ /* 0x000e220000000a00 */
[----:B------:R-:W1:Y:S01]  /*02c0*/  LDCU.64 UR4, c[0x4][0x10] ;  /* 0x01000200ff0477ac */ /* 0x000e620008000a00 */
[----:B0-----:R-:W2:Y:S04]  /*02d0*/  LDG.E.64 R8, desc[UR36][R10.64] ;  /* 0x000000240a087981 */ /* 0x001ea8000c1e1b00 */
[----:B--2---:R-:W2:Y:S02]  /*02e0*/  LD.E.64 R8, desc[UR36][R8.64+0x10] ;  /* 0x0000102408087980 */ /* 0x004ea4000c101b00 */
[----:B------:R0:W3:Y:S01]  /*02f0*/  LDC.64 R18, c[0x4][R2] ;  /* 0x0100000002127b82 */ /* 0x0000e20000000a00 */
[----:B-1----:R-:W-:Y:S01]  /*0300*/  MOV R4, UR4 ;  /* 0x0000000400047c02 */ /* 0x002fe20008000f00 */
[----:B------:R-:W-:Y:S01]  /*0310*/  IMAD.U32 R5, RZ, RZ, UR5 ;  /* 0x00000005ff057e24 */ /* 0x000fe2000f8e00ff */
[----:B------:R-:W-:Y:S01]  /*0320*/  MOV R7, R17 ;  /* 0x0000001100077202 */ /* 0x000fe20000000f00 */
[----:B------:R-:W-:Y:S01]  /*0330*/  IMAD.MOV.U32 R6, RZ, RZ, R16 ;  /* 0x000000ffff067224 */ /* 0x000fe200078e0010 */
[----:B--2---:R-:W-:Y:S08]  /*0340*/  F2F.F64.F32 R12, R8 ;  /* 0x00000008000c7310 */ /* 0x004ff00000201800 */
[----:B------:R-:W1:Y:S02]  /*0350*/  F2F.F64.F32 R14, R9 ;  /* 0x00000009000e7310 */ /* 0x000e640000201800 */
[----:B-1-3--:R0:W-:Y:S02]  /*0360*/  STL.128 [R1], R12 ;  /* 0x0000000c01007387 */ /* 0x00a1e40000100c00 */
[----:B------:R-:W-:-:S07]  /*0370*/  LEPC R20, `(.L_x_3) ;  /* 0x000000001014794e */ /* 0x000fce0000000000 */
[----:B0-----:R-:W-:Y:S05]  /*0380*/  CALL.ABS.NOINC R18 ;  /* 0x0000000012007343 */ /* 0x001fea0003c00000 */
.L_x_3:
        /* <DEDUP_REMOVED lines=14> */
.L_x_4:
[----:B------:R0:W1:Y:S01]  /*0470*/  LDC.64 R8, c[0x4][R2] ;  /* 0x0100000002087b82 */ /* 0x0000620000000a00 */
[----:B------:R-:W2:Y:S01]  /*0480*/  LDCU.64 UR4, c[0x4][0x18] ;  /* 0x01000300ff0477ac */ /* 0x000ea20008000a00 */
[----:B------:R-:W-:Y:S01]  /*0490*/  CS2R R6, SRZ ;  /* 0x0000000000067805 */ /* 0x000fe2000001ff00 */
[----:B--2---:R-:W-:Y:S01]  /*04a0*/  IMAD.U32 R4, RZ, RZ, UR4 ;  /* 0x00000004ff047e24 */ /* 0x004fe2000f8e00ff */
[----:B0-----:R-:W-:-:S07]  /*04b0*/  MOV R5, UR5 ;  /* 0x0000000500057c02 */ /* 0x001fce0008000f00 */
[----:B------:R-:W-:-:S07]  /*04c0*/  LEPC R20, `(.L_x_5) ;  /* 0x000000001014794e */ /* 0x000fce0000000000 */
[----:B-1----:R-:W-:Y:S05]  /*04d0*/  CALL.ABS.NOINC R8 ;  /* 0x0000000008007343 */ /* 0x002fea0003c00000 */
.L_x_5:
        /* <DEDUP_REMOVED lines=14> */
.L_x_6:
        /* <DEDUP_REMOVED lines=14> */
.L_x_7:
        /* <DEDUP_REMOVED lines=14> */
.L_x_8:
        /* <DEDUP_REMOVED lines=14> */
.L_x_9:
[----:B------:R-:W0:Y:S01]  /*0860*/  LDC.64 R2, c[0x4][R2] ;  /* 0x0100000002027b82 */ /* 0x000e220000000a00 */
[----:B------:R-:W1:Y:S01]  /*0870*/  LDCU.64 UR4, c[0x4][0x18] ;  /* 0x01000300ff0477ac */ /* 0x000e620008000a00 */
[----:B------:R-:W-:Y:S01]  /*0880*/  CS2R R6, SRZ ;  /* 0x0000000000067805 */ /* 0x000fe2000001ff00 */
[----:B-1----:R-:W-:Y:S01]  /*0890*/  IMAD.U32 R4, RZ, RZ, UR4 ;  /* 0x00000004ff047e24 */ /* 0x002fe2000f8e00ff */
[----:B------:R-:W-:-:S07]  /*08a0*/  MOV R5, UR5 ;  /* 0x0000000500057c02 */ /* 0x000fce0008000f00 */
[----:B------:R-:W-:-:S07]  /*08b0*/  LEPC R20, `(.L_x_10) ;  /* 0x000000001014794e */ /* 0x000fce0000000000 */
[----:B0-----:R-:W-:Y:S05]  /*08c0*/  CALL.ABS.NOINC R2 ;  /* 0x0000000002007343 */ /* 0x001fea0003c00000 */
.L_x_10:
[----:B------:R-:W-:Y:S05]  /*08d0*/  EXIT ;  /* 0x000000000000794d */ /* 0x000fea0003800000 */
.L_x_11:
[----:B------:R-:W-:-:S00]  /*08e0*/  BRA `(.L_x_11) ;  /* 0xfffffffc00fc7947 */ /* 0x000fc0000383ffff */
[----:B------:R-:W-:-:S00]  /*08f0*/  NOP ;  /* 0x0000000000007918 */ /* 0x000fc00000000000 */
        /* <DEDUP_REMOVED lines=8> */
.L_x_18:


//--------------------- .text._Z3addiPfS_         --------------------------
	.section	.text._Z3addiPfS_,"ax",@progbits
	.align	128
        .global         _Z3addiPfS_
        .type           _Z3addiPfS_,@function
        .size           _Z3addiPfS_,(.L_x_19 - _Z3addiPfS_)
        .other          _Z3addiPfS_,@"STO_CUDA_ENTRY STV_DEFAULT"
_Z3addiPfS_:
.text._Z3addiPfS_:
[----:B------:R-:W-:Y:S08]  /*0000*/  LDC R1, c[0x0][0x37c] ;  /* 0x0000df00ff017b82 */ /* 0x000ff00000000800 */
[----:B------:R-:W0:Y:S02]  /*0010*/  LDC R6, c[0x0][0x380] ;  /* 0x0000e000ff067b82 */ /* 0x000e240000000800 */
[----:B0-----:R-:W-:-:S13]  /*0020*/  ISETP.GE.AND P0, PT, R6, 0x1, PT ;  /* 0x000000010600780c */ /* 0x001fda0003f06270 */
[----:B------:R-:W-:Y:S05]  /*0030*/  @!P0 EXIT ;  /* 0x000000000000894d */ /* 0x000fea0003800000 */
[C---:B------:R-:W-:Y:S01]  /*0040*/  ISETP.GE.U32.AND P1, PT, R6.reuse, 0x10, PT ;  /* 0x000000100600780c */ /* 0x040fe20003f26070 */
[----:B------:R-:W0:Y:S01]  /*0050*/  LDCU.64 UR8, c[0x0][0x358] ;  /* 0x00006b00ff0877ac */ /* 0x000e220008000a00 */
[----:B------:R-:W-:Y:S01]  /*0060*/  LOP3.LUT R10, R6, 0xf, RZ, 0xc0, !PT ;  /* 0x0000000f060a7812 */ /* 0x000fe200078ec0ff */
[----:B------:R-:W-:-:S03]  /*0070*/  HFMA2 R0, -RZ, RZ, 0, 0 ;  /* 0x00000000ff007431 */ /* 0x000fc600000001ff */
[----:B------:R-:W-:-:S07]  /*0080*/  ISETP.NE.AND P0, PT, R10, RZ, PT ;  /* 0x000000ff0a00720c */ /* 0x000fce0003f05270 */
[----:B------:R-:W-:Y:S06]  /*0090*/  @!P1 BRA `(.L_x_12) ;  /* 0x0000000400589947 */ /* 0x000fec0003800000 */
[----:B------:R-:W1:Y:S01]  /*00a0*/  LDCU.64 UR6, c[0x0][0x388] ;  /* 0x00007100ff0677ac */ /* 0x000e620008000a00 */
[----:B------:R-:W-:Y:S01]  /*00b0*/  LOP3.LUT R0, R6, 0x7ffffff0, RZ, 0xc0, !PT ;  /* 0x7ffffff006007812 */ /* 0x000fe200078ec0ff */
[----:B------:R-:W2:Y:S03]  /*00c0*/  LDCU.64 UR4, c[0x0][0x390] ;  /* 0x00007200ff0477ac */ /* 0x000ea60008000a00 */
[----:B------:R-:W-:Y:S01]  /*00d0*/  IADD3 R7, PT, PT, -R0, RZ, RZ ;  /* 0x000000ff00077210 */ /* 0x000fe20007ffe1ff */
[----:B-1----:R-:W-:Y:S02]  /*00e0*/  UIADD3 UR6, UP0, UPT, UR6, 0x20, URZ ;  /* 0x0000002006067890 */ /* 0x002fe4000ff1e0ff */
[----:B--2---:R-:W-:Y:S02]  /*00f0*/  UIADD3 UR4, UP1, UPT, UR4, 0x20, URZ ;  /* 0x0000002004047890 */ /* 0x004fe4000ff3e0ff */
[----:B------:R-:W-:-:S02]  /*0100*/  UIADD3.X UR7, UPT, UPT, URZ, UR7, URZ, UP0, !UPT ;  /* 0x00000007ff077290 */ /* 0x000fc400087fe4ff */
[----:B------:R-:W-:Y:S01]  /*0110*/  MOV R12, UR6 ;  /* 0x00000006000c7c02 */ /* 0x000fe20008000f00 */
[----:B------:R-:W-:Y:S01]  /*0120*/  UIADD3.X UR5, UPT, UPT, URZ, UR5, URZ, UP1, !UPT ;  /* 0x00000005ff057290 */ /* 0x000fe20008ffe4ff */
[----:B------:R-:W-:Y:S02]  /*0130*/  MOV R8, UR4 ;  /* 0x0000000400087c02 */ /* 0x000fe40008000f00 */
[----:B------:R-:W-:-:S03]  /*0140*/  MOV R3, UR7 ;  /* 0x0000000700037c02 */ /* 0x000fc60008000f00 */
[----:B------:R-:W-:-:S07]  /*0150*/  MOV R9, UR5 ;  /* 0x0000000500097c02 */ /* 0x000fce0008000f00 */
.L_x_13:
[----:B------:R-:W-:Y:S02]  /*0160*/  MOV R2, R12 ;  /* 0x0000000c00027202 */ /* 0x000fe40000000f00 */
[----:B-1----:R-:W-:Y:S02]  /*0170*/  MOV R4, R8 ;  /* 0x0000000800047202 */ /* 0x002fe40000000f00 */
[----:B------:R-:W-:Y:S01]  /*0180*/  MOV R5, R9 ;  /* 0x0000000900057202 */ /* 0x000fe20000000f00 */
[----:B0-----:R-:W2:Y:S04]  /*0190*/  LDG.E R8, desc[UR8][R2.64+-0x20] ;  /* 0xffffe00802087981 */ /* 0x001ea8000c1e1900 */
[----:B------:R-:W2:Y:S04]  /*01a0*/  LDG.E R9, desc[UR8][R4.64+-0x20] ;  /* 0xffffe00804097981 */ /* 0x000ea8000c1e1900 */
[----:B------:R-:W3:Y:S04]  /*01b0*/  LDG.E R11, desc[UR8][R4.64+-0x1c] ;  /* 0xffffe408040b7981 */ /* 0x000ee8000c1e1900 */
[----:B------:R-:W4:Y:S04]  /*01c0*/  LDG.E R13, desc[UR8][R4.64+-0x18] ;  /* 0xffffe808040d7981 */ /* 0x000f28000c1e1900 */
[----:B------:R-:W5:Y:S01]  /*01d0*/  LDG.E R15, desc[UR8][R4.64+-0x14] ;  /* 0xffffec08040f7981 */ /* 0x000f62000c1e1900 */
[----:B--2---:R-:W-:-:S05]  /*01e0*/  FADD R9, R8, R9 ;  /* 0x0000000908097221 */ /* 0x004fca0000000000 */
[----:B------:R0:W-:Y:S04]  /*01f0*/  STG.E desc[UR8][R4.64+-0x20], R9 ;  /* 0xffffe00904007986 */ /* 0x0001e8000c101908 */
[----:B------:R-:W3:Y:S04]  /*0200*/  LDG.E R8, desc[UR8][R2.64+-0x1c] ;  /* 0xffffe40802087981 */ /* 0x000ee8000c1e1900 */
[----:B0-----:R-:W2:Y:S01]  /*0210*/  LDG.E R9, desc[UR8][R4.64+-0x10] ;  /* 0xfffff00804097981 */ /* 0x001ea2000c1e1900 */
[----:B---3--:R-:W-:-:S05]  /*0220*/  FADD R11, R8, R11 ;  /* 0x0000000b080b7221 */ /* 0x008fca0000000000 */
[----:B------:R0:W-:Y:S04]  /*0230*/  STG.E desc[UR8][R4.64+-0x1c], R11 ;  /* 0xffffe40b04007986 */ /* 0x0001e8000c101908 */
[----:B------:R-:W4:Y:S04]  /*0240*/  LDG.E R8, desc[UR8][R2.64+-0x18] ;  /* 0xffffe80802087981 */ /* 0x000f28000c1e1900 */
[----:B0-----:R-:W3:Y:S01]  /*0250*/  LDG.E R11, desc[UR8][R4.64+-0xc] ;  /* 0xfffff408040b7981 */ /* 0x001ee2000c1e1900 */
[----:B----4-:R-:W-:-:S05]  /*0260*/  FADD R13, R8, R13 ;  /* 0x0000000d080d7221 */ /* 0x010fca0000000000 */
[----:B------:R0:W-:Y:S04]  /*0270*/  STG.E desc[UR8][R4.64+-0x18], R13 ;  /* 0xffffe80d04007986 */ /* 0x0001e8000c101908 */
[----:B------:R-:W5:Y:S04]  /*0280*/  LDG.E R8, desc[UR8][R2.64+-0x14] ;  /* 0xffffec0802087981 */ /* 0x000f68000c1e1900 */
[----:B0-----:R-:W4:Y:S01]  /*0290*/  LDG.E R13, desc[UR8][R4.64+-0x8] ;  /* 0xfffff808040d7981 */ /* 0x001f22000c1e1900 */
[----:B-----5:R-:W-:-:S05]  /*02a0*/  FADD R15, R8, R15 ;  /* 0x0000000f080f7221 */ /* 0x020fca0000000000 */
[----:B------:R0:W-:Y:S04]  /*02b0*/  STG.E desc[UR8][R4.64+-0x14], R15 ;  /* 0xffffec0f04007986 */ /* 0x0001e8000c101908 */
[----:B------:R-:W2:Y:S04]  /*02c0*/  LDG.E R8, desc[UR8][R2.64+-0x10] ;  /* 0xfffff00802087981 */ /* 0x000ea8000c1e1900 */
[----:B0-----:R-:W5:Y:S01]  /*02d0*/  LDG.E R15, desc[UR8][R4.64+-0x4] ;  /* 0xfffffc08040f7981 */ /* 0x001f62000c1e1900 */
        /* <DEDUP_REMOVED lines=34> */
[----:B------:R-:W3:Y:S02]  /*0500*/  LDG.E R8, desc[UR8][R2.64+0x14] ;  /* 0x0000140802087981 */ /* 0x000ee4000c1e1900 */
[----:B---3--:R-:W-:-:S05]  /*0510*/  FADD R11, R8, R11 ;  /* 0x0000000b080b7221 */ /* 0x008fca0000000000 */
[----:B------:R1:W-:Y:S04]  /*0520*/  STG.E desc[UR8][R4.64+0x14], R11 ;  /* 0x0000140b04007986 */ /* 0x0003e8000c101908 */
[----:B------:R-:W4:Y:S01]  /*0530*/  LDG.E R8, desc[UR8][R2.64+0x18] ;  /* 0x0000180802087981 */ /* 0x000f22000c1e1900 */
[----:B------:R-:W-:Y:S01]  /*0540*/  IADD3 R7, PT, PT, R7, 0x10, RZ ;  /* 0x0000001007077810 */ /* 0x000fe20007ffe0ff */
[----:B----4-:R-:W-:-:S05]  /*0550*/  FADD R13, R8, R13 ;  /* 0x0000000d080d7221 */ /* 0x010fca0000000000 */
[----:B------:R1:W-:Y:S04]  /*0560*/  STG.E desc[UR8][R4.64+0x18], R13 ;  /* 0x0000180d04007986 */ /* 0x0003e8000c101908 */
[----:B------:R2:W5:Y:S01]  /*0570*/  LDG.E R8, desc[UR8][R2.64+0x1c] ;  /* 0x00001c0802087981 */ /* 0x000562000c1e1900 */
[----:B------:R-:W-:Y:S02]  /*0580*/  ISETP.NE.AND P1, PT, R7, RZ, PT ;  /* 0x000000ff0700720c */ /* 0x000fe40003f25270 */
[----:B------:R-:W-:-:S05]  /*0590*/  IADD3 R12, P2, PT, R2, 0x40, RZ ;  /* 0x00000040020c7810 */ /* 0x000fca0007f5e0ff */
[----:B--2---:R-:W-:Y:S02]  /*05a0*/  IMAD.X R3, RZ, RZ, R3, P2 ;  /* 0x000000ffff037224 */ /* 0x004fe400010e0603 */
[----:B-----5:R-:W-:Y:S01]  /*05b0*/  FADD R15, R8, R15 ;  /* 0x0000000f080f7221 */ /* 0x020fe20000000000 */
[----:B------:R-:W-:-:S04]  /*05c0*/  IADD3 R8, P3, PT, R4, 0x40, RZ ;  /* 0x0000004004087810 */ /* 0x000fc80007f7e0ff */
[----:B------:R1:W-:Y:S01]  /*05d0*/  STG.E desc[UR8][R4.64+0x1c], R15 ;  /* 0x00001c0f04007986 */ /* 0x0003e2000c101908 */
[----:B0-----:R-:W-:Y:S01]  /*05e0*/  IADD3.X R9, PT, PT, RZ, R5, RZ, P3, !PT ;  /* 0x00000005ff097210 */ /* 0x001fe20001ffe4ff */
[----:B------:R-:W-:Y:S07]  /*05f0*/  @P1 BRA `(.L_x_13) ;  /* 0xfffffff800d81947 */ /* 0x000fee000383ffff */
.L_x_12:
[----:B0-----:R-:W-:Y:S05]  /*0600*/  @!P0 EXIT ;  /* 0x000000000000894d */ /* 0x001fea0003800000 */
[----:B------:R-:W-:Y:S02]  /*0610*/  ISETP.GE.U32.AND P0, PT, R10, 0x8, PT ;  /* 0x000000080a00780c */ /* 0x000fe40003f06070 */
[----:B------:R-:W-:-:S04]  /*0620*/  LOP3.LUT R12, R6, 0x7, RZ, 0xc0, !PT ;  /* 0x00000007060c7812 */ /* 0x000fc800078ec0ff */
[----:B------:R-:W-:-:S07]  /*0630*/  ISETP.NE.AND P1, PT, R12, RZ, PT ;  /* 0x000000ff0c00720c */ /* 0x000fce0003f25270 */
[----:B------:R-:W-:Y:S06]  /*0640*/  @!P0 BRA `(.L_x_14) ;  /* 0x0000000000948947 */ /* 0x000fec0003800000 */
[----:B------:R-:W0:Y:S08]  /*0650*/  LDC.64 R2, c[0x0][0x388] ;  /* 0x0000e200ff027b82 */ /* 0x000e300000000a00 */
[----:B-1----:R-:W1:Y:S01]  /*0660*/  LDC.64 R4, c[0x0][0x390] ;  /* 0x0000e400ff047b82 */ /* 0x002e620000000a00 */
[----:B0-----:R-:W-:-:S05]  /*0670*/  IMAD.WIDE.U32 R2, R0, 0x4, R2 ;  /* 0x0000000400027825 */ /* 0x001fca00078e0002 */
[----:B------:R-:W2:Y:S01]  /*0680*/  LDG.E R7, desc[UR8][R2.64] ;  /* 0x0000000802077981 */ /* 0x000ea2000c1e1900 */
[----:B-1----:R-:W-:-:S05]  /*0690*/  IMAD.WIDE.U32 R4, R0, 0x4, R4 ;  /* 0x0000000400047825 */ /* 0x002fca00078e0004 */
[----:B------:R-:W2:Y:S04]  /*06a0*/  LDG.E R8, desc[UR8][R4.64] ;  /* 0x0000000804087981 */ /* 0x000ea8000c1e1900 */
[----:B------:R-:W3:Y:S04]  /*06b0*/  LDG.E R9, desc[UR8][R4.64+0x4] ;  /* 0x0000040804097981 */ /* 0x000ee8000c1e1900 */
[----:B------:R-:W4:Y:S04]  /*06c0*/  LDG.E R11, desc[UR8][R4.64+0x8] ;  /* 0x00000808040b7981 */ /* 0x000f28000c1e1900 */
[----:B------:R-:W5:Y:S01]  /*06d0*/  LDG.E R13, desc[UR8][R4.64+0xc] ;  /* 0x00000c08040d7981 */ /* 0x000f62000c1e1900 */
[----:B--2---:R-:W-:-:S05]  /*06e0*/  FADD R7, R7, R8 ;  /* 0x0000000807077221 */ /* 0x004fca0000000000 */
[----:B------:R-:W-:Y:S04]  /*06f0*/  STG.E desc[UR8][R4.64], R7 ;  /* 0x0000000704007986 */ /* 0x000fe8000c101908 */
[----:B------:R-:W3:Y:S02]  /*0700*/  LDG.E R8, desc[UR8][R2.64+0x4] ;  /* 0x0000040802087981 */ /* 0x000ee4000c1e1900 */
[----:B---3--:R-:W-:-:S05]  /*0710*/  FADD R9, R8, R9 ;  /* 0x0000000908097221 */ /* 0x008fca0000000000 */
[----:B------:R0:W-:Y:S04]  /*0720*/  STG.E desc[UR8][R4.64+0x4], R9 ;  /* 0x0000040904007986 */ /* 0x0001e8000c101908 */
[----:B------:R-:W4:Y:S04]  /*0730*/  LDG.E R8, desc[UR8][R2.64+0x8] ;  /* 0x0000080802087981 */ /* 0x000f28000c1e1900 */
[----:B0-----:R-:W2:Y:S01]  /*0740*/  LDG.E R9, desc[UR8][R4.64+0x14] ;  /* 0x0000140804097981 */ /* 0x001ea2000c1e1900 */
[----:B----4-:R-:W-:-:S05]  /*0750*/  FADD R11, R8, R11 ;  /* 0x0000000b080b7221 */ /* 0x010fca0000000000 */
[----:B------:R0:W-:Y:S04]  /*0760*/  STG.E desc[UR8][R4.64+0x8], R11 ;  /* 0x0000080b04007986 */ /* 0x0001e8000c101908 */
[----:B------:R-:W5:Y:S04]  /*0770*/  LDG.E R8, desc[UR8][R2.64+0xc] ;  /* 0x00000c0802087981 */ /* 0x000f68000c1e1900 */
[----:B0-----:R-:W3:Y:S01]  /*0780*/  LDG.E R11, desc[UR8][R4.64+0x18] ;  /* 0x00001808040b7981 */ /* 0x001ee2000c1e1900 */
[----:B-----5:R-:W-:-:S03]  /*0790*/  FADD R13, R8, R13 ;  /* 0x0000000d080d7221 */ /* 0x020fc60000000000 */
[----:B------:R-:W4:Y:S04]  /*07a0*/  LDG.E R8, desc[UR8][R4.64+0x10] ;  /* 0x0000100804087981 */ /* 0x000f28000c1e1900 */
[----:B------:R0:W-:Y:S04]  /*07b0*/  STG.E desc[UR8][R4.64+0xc], R13 ;  /* 0x00000c0d04007986 */ /* 0x0001e8000c101908 */
[----:B------:R-:W4:Y:S04]  /*07c0*/  LDG.E R7, desc[UR8][R2.64+0x10] ;  /* 0x0000100802077981 */ /* 0x000f28000c1e1900 */
[----:B0-----:R-:W5:Y:S01]  /*07d0*/  LDG.E R13, desc[UR8][R4.64+0x1c] ;  /* 0x00001c08040d7981 */ /* 0x001f62000c1e1900 */
[----:B----4-:R-:W-:-:S05]  /*07e0*/  FADD R7, R7, R8 ;  /* 0x0000000807077221 */ /* 0x010fca0000000000 */
[----:B------:R0:W-:Y:S04]  /*07f0*/  STG.E desc[UR8][R4.64+0x10], R7 ;  /* 0x0000100704007986 */ /* 0x0001e8000c101908 */
[----:B------:R-:W2:Y:S02]  /*0800*/  LDG.E R8, desc[UR8][R2.64+0x14] ;  /* 0x0000140802087981 */ /* 0x000ea4000c1e1900 */
[----:B--2---:R-:W-:-:S05]  /*0810*/  FADD R9, R8, R9 ;  /* 0x0000000908097221 */ /* 0x004fca0000000000 */
[----:B------:R0:W-:Y:S04]  /*0820*/  STG.E desc[UR8][R4.64+0x14], R9 ;  /* 0x0000140904007986 */ /* 0x0001e8000c101908 */
[----:B------:R-:W3:Y:S02]  /*0830*/  LDG.E R8, desc[UR8][R2.64+0x18] ;  /* 0x0000180802087981 */ /* 0x000ee4000c1e1900 */
[----:B---3--:R-:W-:-:S05]  /*0840*/  FADD R11, R8, R11 ;  /* 0x0000000b080b7221 */ /* 0x008fca0000000000 */
[----:B------:R0:W-:Y:S04]  /*0850*/  STG.E desc[UR8][R4.64+0x18], R11 ;  /* 0x0000180b04007986 */ /* 0x0001e8000c101908 */
[----:B------:R-:W5:Y:S01]  /*0860*/  LDG.E R8, desc[UR8][R2.64+0x1c] ;  /* 0x00001c0802087981 */ /* 0x000f62000c1e1900 */
[----:B------:R-:W-:Y:S01]  /*0870*/  IADD3 R0, PT, PT, R0, 0x8, RZ ;  /* 0x0000000800007810 */ /* 0x000fe20007ffe0ff */
[----:B-----5:R-:W-:-:S05]  /*0880*/  FADD R13, R8, R13 ;  /* 0x0000000d080d7221 */ /* 0x020fca0000000000 */
[----:B------:R0:W-:Y:S02]  /*0890*/  STG.E desc[UR8][R4.64+0x1c], R13 ;  /* 0x00001c0d04007986 */ /* 0x0001e4000c101908 */
.L_x_14:
[----:B------:R-:W-:Y:S05]  /*08a0*/  @!P1 EXIT ;  /* 0x000000000000994d */ /* 0x000fea0003800000 */
[----:B------:R-:W-:Y:S02]  /*08b0*/  ISETP.GE.U32.AND P0, PT, R12, 0x4, PT ;  /* 0x000000040c00780c */ /* 0x000fe40003f06070 */
[----:B------:R-:W-:-:S04]  /*08c0*/  LOP3.LUT R6, R6, 0x3, RZ, 0xc0, !PT ;  /* 0x0000000306067812 */ /* 0x000fc800078ec0ff */
[----:B------:R-:W-:-:S07]  /*08d0*/  ISETP.NE.AND P1, PT, R6, RZ, PT ;  /* 0x000000ff0600720c */ /* 0x000fce0003f25270 */
[----:B------:R-:W-:Y:S06]  /*08e0*/  @!P0 BRA `(.L_x_15) ;  /* 0x0000000000548947 */ /* 0x000fec0003800000 */
[----:B01----:R-:W0:Y:S08]  /*08f0*/  LDC.64 R4, c[0x0][0x388] ;  /* 0x0000e200ff047b82 */ /* 0x003e300000000a00 */
[----:B------:R-:W1:Y:S01]  /*0900*/  LDC.64 R2, c[0x0][0x390] ;  /* 0x0000e400ff027b82 */ /* 0x000e620000000a00 */
        /* <DEDUP_REMOVED lines=8> */
[----:B------:R2:W-:Y:S04]  /*0990*/  STG.E desc[UR8][R2.64], R7 ;  /* 0x0000000702007986 */ /* 0x0005e8000c101908 */
[----:B------:R-:W3:Y:S02]  /*09a0*/  LDG.E R8, desc[UR8][R4.64+0x4] ;  /* 0x0000040804087981 */ /* 0x000ee4000c1e1900 */
[----:B---3--:R-:W-:-:S05]  /*09b0*/  FADD R9, R8, R9 ;  /* 0x0000000908097221 */ /* 0x008fca0000000000 */
[----:B------:R2:W-:Y:S04]  /*09c0*/  STG.E desc[UR8][R2.64+0x4], R9 ;  /* 0x0000040902007986 */ /* 0x0005e8000c101908 */
[----:B------:R-:W4:Y:S02]  /*09d0*/  LDG.E R8, desc[UR8][R4.64+0x8] ;  /* 0x0000080804087981 */ /* 0x000f24000c1e1900 */
[----:B----4-:R-:W-:-:S05]  /*09e0*/  FADD R11, R8, R11 ;  /* 0x0000000b080b7221 */ /* 0x010fca0000000000 */
[----:B------:R2:W-:Y:S04]  /*09f0*/  STG.E desc[UR8][R2.64+0x8], R11 ;  /* 0x0000080b02007986 */ /* 0x0005e8000c101908 */
[----:B------:R-:W5:Y:S01]  /*0a00*/  LDG.E R8, desc[UR8][R4.64+0xc] ;  /* 0x00000c0804087981 */ /* 0x000f62000c1e1900 */
[----:B------:R-:W-:Y:S01]  /*0a10*/  IADD3 R0, PT, PT, R0, 0x4, RZ ;  /* 0x0000000400007810 */ /* 0x000fe20007ffe0ff */
[----:B-----5:R-:W-:-:S05]  /*0a20*/  FADD R13, R8, R13 ;  /* 0x0000000d080d7221 */ /* 0x020fca0000000000 */
[----:B------:R2:W-:Y:S02]  /*0a30*/  STG.E desc[UR8][R2.64+0xc], R13 ;  /* 0x00000c0d02007986 */ /* 0x0005e4000c101908 */
.L_x_15:
[----:B------:R-:W-:Y:S05]  /*0a40*/  @!P1 EXIT ;  /* 0x000000000000994d */ /* 0x000fea0003800000 */
[----:B--2---:R-:W2:Y:S01]  /*0a50*/  LDC.64 R2, c[0x0][0x390] ;  /* 0x0000e400ff027b82 */ /* 0x004ea20000000a00 */
[----:B------:R-:W-:-:S07]  /*0a60*/  IMAD.MOV R6, RZ, RZ, -R6 ;  /* 0x000000ffff067224 */ /* 0x000fce00078e0a06 */
[----:B01----:R-:W0:Y:S01]  /*0a70*/  LDC.64 R4, c[0x0][0x388] ;  /* 0x0000e200ff047b82 */ /* 0x003e220000000a00 */
[----:B--2---:R-:W-:-:S05]  /*0a80*/  IMAD.WIDE.U32 R2, R0, 0x4, R2 ;  /* 0x0000000400027825 */ /* 0x004fca00078e0002 */
[----:B------:R-:W-:Y:S01]  /*0a90*/  MOV R9, R3 ;  /* 0x0000000300097202 */ /* 0x000fe20000000f00 */
[----:B0-----:R-:W-:Y:S01]  /*0aa0*/  IMAD.WIDE.U32 R4, R0, 0x4, R4 ;  /* 0x0000000400047825 */ /* 0x001fe200078e0004 */
[----:B------:R-:W-:-:S07]  /*0ab0*/  MOV R0, R2 ;  /* 0x0000000200007202 */ /* 0x000fce0000000f00 */
.L_x_16:
[----:B0-----:R-:W-:Y:S02]  /*0ac0*/  MOV R2, R0 ;  /* 0x0000000000027202 */ /* 0x001fe40000000f00 */
[----:B------:R-:W-:Y:S01]  /*0ad0*/  MOV R3, R9 ;  /* 0x0000000900037202 */ /* 0x000fe20000000f00 */
[----:B------:R0:W2:Y:S04]  /*0ae0*/  LDG.E R0, desc[UR8][R4.64] ;  /* 0x0000000804007981 */ /* 0x0000a8000c1e1900 */
[----:B------:R-:W2:Y:S01]  /*0af0*/  LDG.E R7, desc[UR8][R2.64] ;  /* 0x0000000802077981 */ /* 0x000ea2000c1e1900 */
[----:B------:R-:W-:-:S04]  /*0b00*/  IADD3 R6, PT, PT, R6, 0x1, RZ ;  /* 0x0000000106067810 */ /* 0x000fc80007ffe0ff */
[----:B------:R-:W-:Y:S02]  /*0b10*/  ISETP.NE.AND P0, PT, R6, RZ, PT ;  /* 0x000000ff0600720c */ /* 0x000fe40003f05270 */
[----:B0-----:R-:W-:-:S04]  /*0b20*/  IADD3 R4, P2, PT, R4, 0x4, RZ ;  /* 0x0000000404047810 */ /* 0x001fc80007f5e0ff */
[----:B------:R-:W-:Y:S01]  /*0b30*/  IADD3.X R5, PT, PT, RZ, R5, RZ, P2, !PT ;  /* 0x00000005ff057210 */ /* 0x000fe200017fe4ff */
[----:B--2---:R-:W-:Y:S01]  /*0b40*/  FADD R7, R0, R7 ;  /* 0x0000000700077221 */ /* 0x004fe20000000000 */
[----:B------:R-:W-:-:S04]  /*0b50*/  IADD3 R0, P1, PT, R2, 0x4, RZ ;  /* 0x0000000402007810 */ /* 0x000fc80007f3e0ff */
[----:B------:R0:W-:Y:S01]  /*0b60*/  STG.E desc[UR8][R2.64], R7 ;  /* 0x0000000702007986 */ /* 0x0001e2000c101908 */
[----:B------:R-:W-:Y:S01]  /*0b70*/  IADD3.X R9, PT, PT, RZ, R3, RZ, P1, !PT ;  /* 0x00000003ff097210 */ /* 0x000fe20000ffe4ff */
[----:B------:R-:W-:Y:S07]  /*0b80*/  @P0 BRA `(.L_x_16) ;  /* 0xfffffffc00cc0947 */ /* 0x000fee000383ffff */
[----:B------:R-:W-:Y:S05]  /*0b90*/  EXIT ;  /* 0x000000000000794d */ /* 0x000fea0003800000 */
.L_x_17:
        /* <DEDUP_REMOVED lines=14> */
.L_x_19:


//--------------------- .nv.global.init           --------------------------
	.section	.nv.global.init,"aw",@progbits
.nv.global.init:
	.type		$str$2,@object
	.size		$str$2,($str$1 - $str$2)
$str$2:
        /*0000*/ 	.byte	0x0a, 0x00
	.type		$str$1,@object
	.size		$str$1,($str - $str$1)
$str$1:
        /*0002*/ 	.byte	0x28, 0x25, 0x66, 0x2c, 0x20, 0x25, 0x66, 0x29, 0x20, 0x20, 0x00
	.type		$str,@object
	.size		$str,(.L_0 - $str)
$str:
        /*000d*/ 	.byte	0x6d, 0x61, 0x74, 0x72, 0x69, 0x78, 0x20, 0x6f, 0x6e, 0x20, 0x64, 0x65, 0x76, 0x69, 0x63, 0x65
        /*001d*/ 	.byte	0x3a, 0x0a, 0x00
.L_0:


//--------------------- .nv.shared.reserved.0     --------------------------
	.section	.nv.shared.reserved.0,"aw",@nobits
	.weak		__nv_reservedSMEM_offset_0_alias
	.size		__nv_reservedSMEM_offset_0_alias, 0, 64
	.other		__nv_reservedSMEM_offset_0_alias,@"STO_CUDA_RESERVED_SHARED STV_DEFAULT"
__nv_reservedSMEM_offset_0_alias:
	.zero		0
	.zero		64


//--------------------- .nv.constant0._Z19print_device_matrixPP6float2 --------------------------
	.section	.nv.constant0._Z19print_device_matrixPP6float2,"a",@progbits
	.sectionflags	@""
	.align	4
.nv.constant0._Z19print_device_matrixPP6float2:
	.zero		904


//--------------------- .nv.constant0._Z3addiPfS_ --------------------------
	.section	.nv.constant0._Z3addiPfS_,"a",@progbits
	.sectionflags	@""
	.align	4
.nv.constant0._Z3addiPfS_:
	.zero		920


//--------------------- SYMBOLS --------------------------

	.type		.nv.reservedSmem.offset0,@object
	.size		.nv.reservedSmem.offset0,0x4
	.type		vprintf,@function
